//
// Generated by NVIDIA NVVM Compiler
//
// Compiler Build ID: CL-36424714
// Cuda compilation tools, release 13.0, V13.0.88
// Based on NVVM 20.0.0
//

.version 9.0
.target sm_100
.address_size 64

	// .globl	_Z14add_matrix_gpuPiS_S_i

.visible .entry _Z14add_matrix_gpuPiS_S_i(
	.param .u64 .ptr .align 1 _Z14add_matrix_gpuPiS_S_i_param_0,
	.param .u64 .ptr .align 1 _Z14add_matrix_gpuPiS_S_i_param_1,
	.param .u64 .ptr .align 1 _Z14add_matrix_gpuPiS_S_i_param_2,
	.param .u32 _Z14add_matrix_gpuPiS_S_i_param_3
)
{
	.reg .pred 	%p<2>;
	.reg .b32 	%r<17>;
	.reg .b64 	%rd<11>;

	ld.param.u64 	%rd1, [_Z14add_matrix_gpuPiS_S_i_param_0];
	ld.param.u64 	%rd2, [_Z14add_matrix_gpuPiS_S_i_param_1];
	ld.param.u64 	%rd3, [_Z14add_matrix_gpuPiS_S_i_param_2];
	ld.param.u32 	%r2, [_Z14add_matrix_gpuPiS_S_i_param_3];
	mov.u32 	%r4, %ctaid.x;
	mov.u32 	%r5, %ntid.x;
	mov.u32 	%r6, %tid.x;
	mad.lo.s32 	%r7, %r4, %r5, %r6;
	mov.u32 	%r8, %ctaid.y;
	mov.u32 	%r9, %ntid.y;
	mov.u32 	%r10, %tid.y;
	mad.lo.s32 	%r11, %r8, %r9, %r10;
	mad.lo.s32 	%r1, %r2, %r7, %r11;
	max.s32 	%r13, %r7, %r11;
	setp.ge.s32 	%p1, %r13, %r2;
	@%p1 bra 	$L__BB0_2;
	cvta.to.global.u64 	%rd4, %rd1;
	cvta.to.global.u64 	%rd5, %rd2;
	cvta.to.global.u64 	%rd6, %rd3;
	mul.wide.s32 	%rd7, %r1, 4;
	add.s64 	%rd8, %rd4, %rd7;
	ld.global.u32 	%r14, [%rd8];
	add.s64 	%rd9, %rd5, %rd7;
	ld.global.u32 	%r15, [%rd9];
	add.s32 	%r16, %r15, %r14;
	add.s64 	%rd10, %rd6, %rd7;
	st.global.u32 	[%rd10], %r16;
$L__BB0_2:
	ret;

}
	// .globl	_Z15matrixMulKernelPiS_S_i
.visible .entry _Z15matrixMulKernelPiS_S_i(
	.param .u64 .ptr .align 1 _Z15matrixMulKernelPiS_S_i_param_0,
	.param .u64 .ptr .align 1 _Z15matrixMulKernelPiS_S_i_param_1,
	.param .u64 .ptr .align 1 _Z15matrixMulKernelPiS_S_i_param_2,
	.param .u32 _Z15matrixMulKernelPiS_S_i_param_3
)
{
	.reg .pred 	%p<10>;
	.reg .b32 	%r<105>;
	.reg .b64 	%rd<67>;

	ld.param.u64 	%rd14, [_Z15matrixMulKernelPiS_S_i_param_0];
	ld.param.u64 	%rd15, [_Z15matrixMulKernelPiS_S_i_param_1];
	ld.param.u32 	%r30, [_Z15matrixMulKernelPiS_S_i_param_3];
	cvta.to.global.u64 	%rd1, %rd15;
	cvta.to.global.u64 	%rd2, %rd14;
	mov.u32 	%r31, %ctaid.y;
	mov.u32 	%r32, %ntid.y;
	mov.u32 	%r33, %tid.y;
	mad.lo.s32 	%r1, %r31, %r32, %r33;
	mov.u32 	%r34, %ctaid.x;
	mov.u32 	%r35, %ntid.x;
	mov.u32 	%r36, %tid.x;
	mad.lo.s32 	%r2, %r34, %r35, %r36;
	max.s32 	%r37, %r1, %r2;
	setp.ge.s32 	%p1, %r37, %r30;
	@%p1 bra 	$L__BB1_13;
	mul.lo.s32 	%r3, %r30, %r1;
	and.b32  	%r4, %r30, 7;
	setp.lt.u32 	%p2, %r30, 8;
	mov.b32 	%r99, 0;
	mov.u32 	%r104, %r99;
	@%p2 bra 	$L__BB1_4;
	and.b32  	%r99, %r30, 2147483640;
	neg.s32 	%r93, %r99;
	mul.wide.s32 	%rd16, %r30, 4;
	add.s64 	%rd3, %rd1, %rd16;
	shl.b32 	%r7, %r30, 3;
	mul.wide.s32 	%rd17, %r30, 8;
	add.s64 	%rd4, %rd1, %rd17;
	mul.wide.s32 	%rd18, %r30, 12;
	add.s64 	%rd5, %rd1, %rd18;
	mul.wide.s32 	%rd19, %r30, 16;
	add.s64 	%rd6, %rd1, %rd19;
	mul.wide.s32 	%rd20, %r30, 20;
	add.s64 	%rd7, %rd1, %rd20;
	mul.wide.s32 	%rd21, %r30, 24;
	add.s64 	%rd8, %rd1, %rd21;
	mul.wide.s32 	%rd22, %r30, 28;
	add.s64 	%rd9, %rd1, %rd22;
	mul.wide.u32 	%rd23, %r3, 4;
	add.s64 	%rd24, %rd23, %rd2;
	add.s64 	%rd66, %rd24, 16;
	mov.b32 	%r104, 0;
	mov.u32 	%r92, %r2;
$L__BB1_3:
	.pragma "nounroll";
	mul.wide.s32 	%rd25, %r92, 4;
	add.s64 	%rd26, %rd3, %rd25;
	add.s64 	%rd27, %rd4, %rd25;
	add.s64 	%rd28, %rd5, %rd25;
	add.s64 	%rd29, %rd6, %rd25;
	add.s64 	%rd30, %rd7, %rd25;
	add.s64 	%rd31, %rd8, %rd25;
	add.s64 	%rd32, %rd9, %rd25;
	add.s64 	%rd33, %rd1, %rd25;
	ld.global.u32 	%r41, [%rd66+-16];
	ld.global.u32 	%r42, [%rd33];
	mad.lo.s32 	%r43, %r42, %r41, %r104;
	ld.global.u32 	%r44, [%rd66+-12];
	ld.global.u32 	%r45, [%rd26];
	mad.lo.s32 	%r46, %r45, %r44, %r43;
	ld.global.u32 	%r47, [%rd66+-8];
	ld.global.u32 	%r48, [%rd27];
	mad.lo.s32 	%r49, %r48, %r47, %r46;
	ld.global.u32 	%r50, [%rd66+-4];
	ld.global.u32 	%r51, [%rd28];
	mad.lo.s32 	%r52, %r51, %r50, %r49;
	ld.global.u32 	%r53, [%rd66];
	ld.global.u32 	%r54, [%rd29];
	mad.lo.s32 	%r55, %r54, %r53, %r52;
	ld.global.u32 	%r56, [%rd66+4];
	ld.global.u32 	%r57, [%rd30];
	mad.lo.s32 	%r58, %r57, %r56, %r55;
	ld.global.u32 	%r59, [%rd66+8];
	ld.global.u32 	%r60, [%rd31];
	mad.lo.s32 	%r61, %r60, %r59, %r58;
	ld.global.u32 	%r62, [%rd66+12];
	ld.global.u32 	%r63, [%rd32];
	mad.lo.s32 	%r104, %r63, %r62, %r61;
	add.s32 	%r93, %r93, 8;
	add.s32 	%r92, %r92, %r7;
	add.s64 	%rd66, %rd66, 32;
	setp.ne.s32 	%p3, %r93, 0;
	@%p3 bra 	$L__BB1_3;
$L__BB1_4:
	setp.eq.s32 	%p4, %r4, 0;
	@%p4 bra 	$L__BB1_12;
	and.b32  	%r17, %r30, 3;
	setp.lt.u32 	%p5, %r4, 4;
	@%p5 bra 	$L__BB1_7;
	add.s32 	%r65, %r99, %r3;
	mad.lo.s32 	%r66, %r99, %r30, %r2;
	mul.wide.u32 	%rd34, %r65, 4;
	add.s64 	%rd35, %rd2, %rd34;
	ld.global.u32 	%r67, [%rd35];
	mul.wide.s32 	%rd36, %r66, 4;
	add.s64 	%rd37, %rd1, %rd36;
	ld.global.u32 	%r68, [%rd37];
	mad.lo.s32 	%r69, %r68, %r67, %r104;
	cvt.u64.u32 	%rd38, %r3;
	cvt.u64.u32 	%rd39, %r99;
	add.s64 	%rd40, %rd39, %rd38;
	shl.b64 	%rd41, %rd40, 2;
	add.s64 	%rd42, %rd2, %rd41;
	ld.global.u32 	%r70, [%rd42+4];
	mul.wide.s32 	%rd43, %r30, 4;
	add.s64 	%rd44, %rd37, %rd43;
	ld.global.u32 	%r71, [%rd44];
	mad.lo.s32 	%r72, %r71, %r70, %r69;
	ld.global.u32 	%r73, [%rd42+8];
	add.s64 	%rd45, %rd44, %rd43;
	ld.global.u32 	%r74, [%rd45];
	mad.lo.s32 	%r75, %r74, %r73, %r72;
	ld.global.u32 	%r76, [%rd42+12];
	add.s64 	%rd46, %rd45, %rd43;
	ld.global.u32 	%r77, [%rd46];
	mad.lo.s32 	%r104, %r77, %r76, %r75;
	add.s32 	%r99, %r99, 4;
$L__BB1_7:
	setp.eq.s32 	%p6, %r17, 0;
	@%p6 bra 	$L__BB1_12;
	setp.eq.s32 	%p7, %r17, 1;
	@%p7 bra 	$L__BB1_10;
	add.s32 	%r79, %r99, %r3;
	mad.lo.s32 	%r80, %r99, %r30, %r2;
	mul.wide.u32 	%rd47, %r79, 4;
	add.s64 	%rd48, %rd2, %rd47;
	ld.global.u32 	%r81, [%rd48];
	mul.wide.s32 	%rd49, %r80, 4;
	add.s64 	%rd50, %rd1, %rd49;
	ld.global.u32 	%r82, [%rd50];
	mad.lo.s32 	%r83, %r82, %r81, %r104;
	cvt.u64.u32 	%rd51, %r3;
	cvt.u64.u32 	%rd52, %r99;
	add.s64 	%rd53, %rd52, %rd51;
	shl.b64 	%rd54, %rd53, 2;
	add.s64 	%rd55, %rd2, %rd54;
	ld.global.u32 	%r84, [%rd55+4];
	mul.wide.s32 	%rd56, %r30, 4;
	add.s64 	%rd57, %rd50, %rd56;
	ld.global.u32 	%r85, [%rd57];
	mad.lo.s32 	%r104, %r85, %r84, %r83;
	add.s32 	%r99, %r99, 2;
$L__BB1_10:
	and.b32  	%r86, %r30, 1;
	setp.eq.b32 	%p8, %r86, 1;
	not.pred 	%p9, %p8;
	@%p9 bra 	$L__BB1_12;
	add.s32 	%r87, %r99, %r3;
	mad.lo.s32 	%r88, %r99, %r30, %r2;
	mul.wide.u32 	%rd58, %r87, 4;
	add.s64 	%rd59, %rd2, %rd58;
	ld.global.u32 	%r89, [%rd59];
	mul.wide.s32 	%rd60, %r88, 4;
	add.s64 	%rd61, %rd1, %rd60;
	ld.global.u32 	%r90, [%rd61];
	mad.lo.s32 	%r104, %r90, %r89, %r104;
$L__BB1_12:
	ld.param.u64 	%rd65, [_Z15matrixMulKernelPiS_S_i_param_2];
	add.s32 	%r91, %r3, %r2;
	cvta.to.global.u64 	%rd62, %rd65;
	mul.wide.s32 	%rd63, %r91, 4;
	add.s64 	%rd64, %rd62, %rd63;
	st.global.u32 	[%rd64], %r104;
$L__BB1_13:
	ret;

}


// ===== COMPILED SASS (sm_100) =====

	.target	sm_100

	.elftype	@"ET_EXEC"


//--------------------- .note.nv.tkinfo           --------------------------
	.section	.note.nv.tkinfo,"",@"SHT_NOTE"
	.sectionflags	@"SHF_NOTE_NV_TKINFO"
	.tkinfo
        /*0018*/ 	.word	0x00000002
        /*0030*/ 	.string	""
        /*0030*/ 	.string	"ptxas"
        /*0030*/ 	.string	"Cuda compilation tools, release 13.0, V13.0.88"
        /*0030*/ 	.string	"Build cuda_13.0.r13.0/compiler.36424714_0"
        /*0030*/ 	.string	"-arch sm_100 -m 64 "



//--------------------- .note.nv.cuinfo           --------------------------
	.section	.note.nv.cuinfo,"",@"SHT_NOTE"
	.sectionflags	@"SHF_NOTE_NV_CUINFO"
        /*0018*/ 	.short	0x0002
        /*001a*/ 	.short	0x0064
        /*001c*/ 	.short	0x0082
	.zero		2


//--------------------- .nv.info                  --------------------------
	.section	.nv.info,"",@"SHT_CUDA_INFO"
	.align	4


	//----- nvinfo : EIATTR_REGCOUNT
	.align		4
        /*0000*/ 	.byte	0x04, 0x2f
        /*0002*/ 	.short	(.L_1 - .L_0)
	.align		4
.L_0:
        /*0004*/ 	.word	index@(_Z14add_matrix_gpuPiS_S_i)
        /*0008*/ 	.word	0x0000000c


	//----- nvinfo : EIATTR_FRAME_SIZE
	.align		4
.L_1:
        /*000c*/ 	.byte	0x04, 0x11
        /*000e*/ 	.short	(.L_3 - .L_2)
	.align		4
.L_2:
        /*0010*/ 	.word	index@(_Z14add_matrix_gpuPiS_S_i)
        /*0014*/ 	.word	0x00000000


	//----- nvinfo : EIATTR_REGCOUNT
	.align		4
.L_3:
        /*0018*/ 	.byte	0x04, 0x2f
        /*001a*/ 	.short	(.L_5 - .L_4)
	.align		4
.L_4:
        /*001c*/ 	.word	index@(_Z15matrixMulKernelPiS_S_i)
        /*0020*/ 	.word	0x0000001e


	//----- nvinfo : EIATTR_FRAME_SIZE
	.align		4
.L_5:
        /*0024*/ 	.byte	0x04, 0x11
        /*0026*/ 	.short	(.L_7 - .L_6)
	.align		4
.L_6:
        /*0028*/ 	.word	index@(_Z15matrixMulKernelPiS_S_i)
        /*002c*/ 	.word	0x00000000


	//----- nvinfo : EIATTR_MIN_STACK_SIZE
	.align		4
.L_7:
        /*0030*/ 	.byte	0x04, 0x12
        /*0032*/ 	.short	(.L_9 - .L_8)
	.align		4
.L_8:
        /*0034*/ 	.word	index@(_Z15matrixMulKernelPiS_S_i)
        /*0038*/ 	.word	0x00000000


	//----- nvinfo : EIATTR_MIN_STACK_SIZE
	.align		4
.L_9:
        /*003c*/ 	.byte	0x04, 0x12
        /*003e*/ 	.short	(.L_11 - .L_10)
	.align		4
.L_10:
        /*0040*/ 	.word	index@(_Z14add_matrix_gpuPiS_S_i)
        /*0044*/ 	.word	0x00000000
.L_11:


//--------------------- .nv.compat                --------------------------
	.section	.nv.compat,"",@"SHT_CUDA_COMPAT_INFO"
	.align	4
        /*0000*/ 	.byte	0x02, 0x09, 0x00, 0x00, 0x02, 0x02, 0x01, 0x00, 0x02, 0x05, 0x05, 0x00, 0x03, 0x07, 0x01, 0x01
        /*0010*/ 	.byte	0x02, 0x03, 0x00, 0x00, 0x02, 0x06, 0x01, 0x00, 0x04, 0x0b, 0x08, 0x00, 0x09, 0x00, 0x00, 0x00
        /*0020*/ 	.byte	0x00, 0x00, 0x00, 0x00


//--------------------- .nv.info._Z15matrixMulKernelPiS_S_i --------------------------
	.section	.nv.info._Z15matrixMulKernelPiS_S_i,"",@"SHT_CUDA_INFO"
	.sectionflags	@""
	.align	4


	//----- nvinfo : EIATTR_CUDA_API_VERSION
	.align		4
        /*0000*/ 	.byte	0x04, 0x37
        /*0002*/ 	.short	(.L_13 - .L_12)
.L_12:
        /*0004*/ 	.word	0x00000082


	//----- nvinfo : EIATTR_KPARAM_INFO
	.align		4
.L_13:
        /*0008*/ 	.byte	0x04, 0x17
        /*000a*/ 	.short	(.L_15 - .L_14)
.L_14:
        /*000c*/ 	.word	0x00000000
        /*0010*/ 	.short	0x0003
        /*0012*/ 	.short	0x0018
        /*0014*/ 	.byte	0x00, 0xf0, 0x11, 0x00


	//----- nvinfo : EIATTR_KPARAM_INFO
	.align		4
.L_15:
        /*0018*/ 	.byte	0x04, 0x17
        /*001a*/ 	.short	(.L_17 - .L_16)
.L_16:
        /*001c*/ 	.word	0x00000000
        /*0020*/ 	.short	0x0002
        /*0022*/ 	.short	0x0010
        /*0024*/ 	.byte	0x00, 0xf5, 0x21, 0x00


	//----- nvinfo : EIATTR_KPARAM_INFO
	.align		4
.L_17:
        /*0028*/ 	.byte	0x04, 0x17
        /*002a*/ 	.short	(.L_19 - .L_18)
.L_18:
        /*002c*/ 	.word	0x00000000
        /*0030*/ 	.short	0x0001
        /*0032*/ 	.short	0x0008
        /*0034*/ 	.byte	0x00, 0xf5, 0x21, 0x00


	//----- nvinfo : EIATTR_KPARAM_INFO
	.align		4
.L_19:
        /*0038*/ 	.byte	0x04, 0x17
        /*003a*/ 	.short	(.L_21 - .L_20)
.L_20:
        /*003c*/ 	.word	0x00000000
        /*0040*/ 	.short	0x0000
        /*0042*/ 	.short	0x0000
        /*0044*/ 	.byte	0x00, 0xf5, 0x21, 0x00


	//----- nvinfo : EIATTR_SPARSE_MMA_MASK
	.align		4
.L_21:
        /*0048*/ 	.byte	0x03, 0x50
        /*004a*/ 	.short	0x0000


	//----- nvinfo : EIATTR_MAXREG_COUNT
	.align		4
        /*004c*/ 	.byte	0x03, 0x1b
        /*004e*/ 	.short	0x00ff


	//----- nvinfo : EIATTR_MERCURY_ISA_VERSION
	.align		4
        /*0050*/ 	.byte	0x03, 0x5f
        /*0052*/ 	.short	0x0101


	//----- nvinfo : EIATTR_VRC_CTA_INIT_COUNT
	.align		4
        /*0054*/ 	.byte	0x02, 0x4a
	.zero		1
	.zero		1


	//----- nvinfo : EIATTR_EXIT_INSTR_OFFSETS
	.align		4
        /*0058*/ 	.byte	0x04, 0x1c
        /*005a*/ 	.short	(.L_23 - .L_22)


	//   ....[0]....
.L_22:
        /*005c*/ 	.word	0x000000c0


	//   ....[1]....
        /*0060*/ 	.word	0x00000a90


	//----- nvinfo : EIATTR_CBANK_PARAM_SIZE
	.align		4
.L_23:
        /*0064*/ 	.byte	0x03, 0x19
        /*0066*/ 	.short	0x001c


	//----- nvinfo : EIATTR_PARAM_CBANK
	.align		4
        /*0068*/ 	.byte	0x04, 0x0a
        /*006a*/ 	.short	(.L_25 - .L_24)
	.align		4
.L_24:
        /*006c*/ 	.word	index@(.nv.constant0._Z15matrixMulKernelPiS_S_i)
        /*0070*/ 	.short	0x0380
        /*0072*/ 	.short	0x001c


	//----- nvinfo : EIATTR_SW_WAR
	.align		4
.L_25:
        /*0074*/ 	.byte	0x04, 0x36
        /*0076*/ 	.short	(.L_27 - .L_26)
.L_26:
        /*0078*/ 	.word	0x00000008
.L_27:


//--------------------- .nv.info._Z14add_matrix_gpuPiS_S_i --------------------------
	.section	.nv.info._Z14add_matrix_gpuPiS_S_i,"",@"SHT_CUDA_INFO"
	.sectionflags	@""
	.align	4


	//----- nvinfo : EIATTR_CUDA_API_VERSION
	.align		4
        /*0000*/ 	.byte	0x04, 0x37
        /*0002*/ 	.short	(.L_29 - .L_28)
.L_28:
        /*0004*/ 	.word	0x00000082


	//----- nvinfo : EIATTR_KPARAM_INFO
	.align		4
.L_29:
        /*0008*/ 	.byte	0x04, 0x17
        /*000a*/ 	.short	(.L_31 - .L_30)
.L_30:
        /*000c*/ 	.word	0x00000000
        /*0010*/ 	.short	0x0003
        /*0012*/ 	.short	0x0018
        /*0014*/ 	.byte	0x00, 0xf0, 0x11, 0x00


	//----- nvinfo : EIATTR_KPARAM_INFO
	.align		4
.L_31:
        /*0018*/ 	.byte	0x04, 0x17
        /*001a*/ 	.short	(.L_33 - .L_32)
.L_32:
        /*001c*/ 	.word	0x00000000
        /*0020*/ 	.short	0x0002
        /*0022*/ 	.short	0x0010
        /*0024*/ 	.byte	0x00, 0xf5, 0x21, 0x00


	//----- nvinfo : EIATTR_KPARAM_INFO
	.align		4
.L_33:
        /*0028*/ 	.byte	0x04, 0x17
        /*002a*/ 	.short	(.L_35 - .L_34)
.L_34:
        /*002c*/ 	.word	0x00000000
        /*0030*/ 	.short	0x0001
        /*0032*/ 	.short	0x0008
        /*0034*/ 	.byte	0x00, 0xf5, 0x21, 0x00


	//----- nvinfo : EIATTR_KPARAM_INFO
	.align		4
.L_35:
        /*0038*/ 	.byte	0x04, 0x17
        /*003a*/ 	.short	(.L_37 - .L_36)
.L_36:
        /*003c*/ 	.word	0x00000000
        /*0040*/ 	.short	0x0000
        /*0042*/ 	.short	0x0000
        /*0044*/ 	.byte	0x00, 0xf5, 0x21, 0x00


	//----- nvinfo : EIATTR_SPARSE_MMA_MASK
	.align		4
.L_37:
        /*0048*/ 	.byte	0x03, 0x50
        /*004a*/ 	.short	0x0000


	//----- nvinfo : EIATTR_MAXREG_COUNT
	.align		4
        /*004c*/ 	.byte	0x03, 0x1b
        /*004e*/ 	.short	0x00ff


	//----- nvinfo : EIATTR_MERCURY_ISA_VERSION
	.align		4
        /*0050*/ 	.byte	0x03, 0x5f
        /*0052*/ 	.short	0x0101


	//----- nvinfo : EIATTR_VRC_CTA_INIT_COUNT
	.align		4
        /*0054*/ 	.byte	0x02, 0x4a
	.zero		1
	.zero		1


	//----- nvinfo : EIATTR_EXIT_INSTR_OFFSETS
	.align		4
        /*0058*/ 	.byte	0x04, 0x1c
        /*005a*/ 	.short	(.L_39 - .L_38)


	//   ....[0]....
.L_38:
        /*005c*/ 	.word	0x000000d0


	//   ....[1]....
        /*0060*/ 	.word	0x00000190


	//----- nvinfo : EIATTR_CBANK_PARAM_SIZE
	.align		4
.L_39:
        /*0064*/ 	.byte	0x03, 0x19
        /*0066*/ 	.short	0x001c


	//----- nvinfo : EIATTR_PARAM_CBANK
	.align		4
        /*0068*/ 	.byte	0x04, 0x0a
        /*006a*/ 	.short	(.L_41 - .L_40)
	.align		4
.L_40:
        /*006c*/ 	.word	index@(.nv.constant0._Z14add_matrix_gpuPiS_S_i)
        /*0070*/ 	.short	0x0380
        /*0072*/ 	.short	0x001c


	//----- nvinfo : EIATTR_SW_WAR
	.align		4
.L_41:
        /*0074*/ 	.byte	0x04, 0x36
        /*0076*/ 	.short	(.L_43 - .L_42)
.L_42:
        /*0078*/ 	.word	0x00000008
.L_43:


//--------------------- .nv.callgraph             --------------------------
	.section	.nv.callgraph,"",@"SHT_CUDA_CALLGRAPH"
	.align	4
	.sectionentsize	8
	.align		4
        /*0000*/ 	.word	0x00000000
	.align		4
        /*0004*/ 	.word	0xffffffff
	.align		4
        /*0008*/ 	.word	0x00000000
	.align		4
        /*000c*/ 	.word	0xfffffffe
	.align		4
        /*0010*/ 	.word	0x00000000
	.align		4
        /*0014*/ 	.word	0xfffffffd
	.align		4
        /*0018*/ 	.word	0x00000000
	.align		4
        /*001c*/ 	.word	0xfffffffc


//--------------------- .text._Z15matrixMulKernelPiS_S_i --------------------------
	.section	.text._Z15matrixMulKernelPiS_S_i,"ax",@progbits
	.align	128
        .global         _Z15matrixMulKernelPiS_S_i
        .type           _Z15matrixMulKernelPiS_S_i,@function
        .size           _Z15matrixMulKernelPiS_S_i,(.L_x_6 - _Z15matrixMulKernelPiS_S_i)
        .other          _Z15matrixMulKernelPiS_S_i,@"STO_CUDA_ENTRY STV_DEFAULT"
_Z15matrixMulKernelPiS_S_i:
.text._Z15matrixMulKernelPiS_S_i:
[----:B------:R-:W-:Y:S01]  /*0000*/  LDC R1, c[0x0][0x37c] ;  /* 0x0000df00ff017b82 */ /* 0x000fe20000000800 */
[----:B------:R-:W0:Y:S07]  /*0010*/  S2R R0, SR_TID.Y ;  /* 0x0000000000007919 */ /* 0x000e2e0000002200 */
[----:B------:R-:W0:Y:S01]  /*0020*/  S2UR UR4, SR_CTAID.Y ;  /* 0x00000000000479c3 */ /* 0x000e220000002600 */
[----:B------:R-:W1:Y:S01]  /*0030*/  LDCU UR20, c[0x0][0x398] ;  /* 0x00007300ff1477ac */ /* 0x000e620008000800 */
[----:B------:R-:W2:Y:S06]  /*0040*/  S2R R3, SR_TID.X ;  /* 0x0000000000037919 */ /* 0x000eac0000002100 */
[----:B------:R-:W0:Y:S08]  /*0050*/  LDC R13, c[0x0][0x364] ;  /* 0x0000d900ff0d7b82 */ /* 0x000e300000000800 */
[----:B------:R-:W2:Y:S08]  /*0060*/  S2UR UR5, SR_CTAID.X ;  /* 0x00000000000579c3 */ /* 0x000eb00000002500 */
[----:B------:R-:W2:Y:S01]  /*0070*/  LDC R2, c[0x0][0x360] ;  /* 0x0000d800ff027b82 */ /* 0x000ea20000000800 */
[----:B0-----:R-:W-:-:S02]  /*0080*/  IMAD R13, R13, UR4, R0 ;  /* 0x000000040d0d7c24 */ /* 0x001fc4000f8e0200 */
[----:B--2---:R-:W-:-:S05]  /*0090*/  IMAD R0, R2, UR5, R3 ;  /* 0x0000000502007c24 */ /* 0x004fca000f8e0203 */
[----:B------:R-:W-:-:S04]  /*00a0*/  VIMNMX R2, PT, PT, R13, R0, !PT ;  /* 0x000000000d027248 */ /* 0x000fc80007fe0100 */
[----:B-1----:R-:W-:-:S13]  /*00b0*/  ISETP.GE.AND P0, PT, R2, UR20, PT ;  /* 0x0000001402007c0c */ /* 0x002fda000bf06270 */
[----:B------:R-:W-:Y:S05]  /*00c0*/  @P0 EXIT ;  /* 0x000000000000094d */ /* 0x000fea0003800000 */
[----:B------:R-:W-:Y:S01]  /*00d0*/  UISETP.GE.U32.AND UP0, UPT, UR20, 0x8, UPT ;  /* 0x000000081400788c */ /* 0x000fe2000bf06070 */
[----:B------:R-:W-:Y:S02]  /*00e0*/  HFMA2 R12, -RZ, RZ, 0, 0 ;  /* 0x00000000ff0c7431 */ /* 0x000fe400000001ff */
[----:B------:R-:W-:Y:S01]  /*00f0*/  IMAD R13, R13, UR20, RZ ;  /* 0x000000140d0d7c24 */ /* 0x000fe2000f8e02ff */
[----:B------:R-:W-:Y:S01]  /*0100*/  UMOV UR4, URZ ;  /* 0x000000ff00047c82 */ /* 0x000fe20008000000 */
[----:B------:R-:W0:Y:S04]  /*0110*/  LDCU.64 UR18, c[0x0][0x358] ;  /* 0x00006b00ff1277ac */ /* 0x000e280008000a00 */
[----:B------:R-:W-:Y:S05]  /*0120*/  BRA.U !UP0, `(.L_x_0) ;  /* 0x0000000508047547 */ /* 0x000fea000b800000 */
[----:B------:R-:W1:Y:S01]  /*0130*/  LDCU.128 UR24, c[0x0][0x380] ;  /* 0x00007000ff1877ac */ /* 0x000e620008000c00 */
[----:B------:R-:W-:Y:S02]  /*0140*/  MOV R12, RZ ;  /* 0x000000ff000c7202 */ /* 0x000fe40000000f00 */
[----:B------:R-:W-:Y:S01]  /*0150*/  MOV R14, R0 ;  /* 0x00000000000e7202 */ /* 0x000fe20000000f00 */
[----:B------:R-:W-:-:S04]  /*0160*/  ULOP3.LUT UR4, UR20, 0x7ffffff8, URZ, 0xc0, !UPT ;  /* 0x7ffffff814047892 */ /* 0x000fc8000f8ec0ff */
[----:B------:R-:W-:Y:S01]  /*0170*/  UIADD3 UR5, UPT, UPT, -UR4, URZ, URZ ;  /* 0x000000ff04057290 */ /* 0x000fe2000fffe1ff */
[----:B-1----:R-:W-:Y:S01]  /*0180*/  MOV R2, UR24 ;  /* 0x0000001800027c02 */ /* 0x002fe20008000f00 */
[----:B------:R-:W-:Y:S01]  /*0190*/  UIMAD.WIDE UR6, UR20, 0x8, UR26 ;  /* 0x00000008140678a5 */ /* 0x000fe2000f8e021a */
[----:B------:R-:W-:Y:S01]  /*01a0*/  MOV R3, UR25 ;  /* 0x0000001900037c02 */ /* 0x000fe20008000f00 */
[----:B------:R-:W-:Y:S02]  /*01b0*/  UIMAD.WIDE UR8, UR20, 0xc, UR26 ;  /* 0x0000000c140878a5 */ /* 0x000fe4000f8e021a */
[----:B------:R-:W-:Y:S01]  /*01c0*/  UIMAD.WIDE UR10, UR20, 0x10, UR26 ;  /* 0x00000010140a78a5 */ /* 0x000fe2000f8e021a */
[----:B------:R-:W-:Y:S01]  /*01d0*/  IMAD.WIDE.U32 R2, R13, 0x4, R2 ;  /* 0x000000040d027825 */ /* 0x000fe200078e0002 */
[----:B------:R-:W-:Y:S02]  /*01e0*/  UIMAD.WIDE UR12, UR20, 0x14, UR26 ;  /* 0x00000014140c78a5 */ /* 0x000fe4000f8e021a */
[----:B------:R-:W-:Y:S01]  /*01f0*/  UIMAD.WIDE UR14, UR20, 0x18, UR26 ;  /* 0x00000018140e78a5 */ /* 0x000fe2000f8e021a */
[----:B------:R-:W-:Y:S01]  /*0200*/  IADD3 R2, P0, PT, R2, 0x10, RZ ;  /* 0x0000001002027810 */ /* 0x000fe20007f1e0ff */
[----:B------:R-:W-:-:S03]  /*0210*/  UIMAD.WIDE UR16, UR20, 0x1c, UR26 ;  /* 0x0000001c141078a5 */ /* 0x000fc6000f8e021a */
[----:B------:R-:W-:-:S09]  /*0220*/  IADD3.X R3, PT, PT, RZ, R3, RZ, P0, !PT ;  /* 0x00000003ff037210 */ /* 0x000fd200007fe4ff */
.L_x_1:
[----:B------:R-:W-:Y:S01]  /*0230*/  UIMAD.WIDE UR22, UR20, 0x4, UR26 ;  /* 0x00000004141678a5 */ /* 0x000fe2000f8e021a */
[----:B------:R-:W-:Y:S02]  /*0240*/  IMAD.MOV.U32 R23, RZ, RZ, 0x4 ;  /* 0x00000004ff177424 */ /* 0x000fe400078e00ff */
[----:B------:R-:W-:Y:S01]  /*0250*/  HFMA2 R11, -RZ, RZ, 0, 2.384185791015625e-07 ;  /* 0x00000004ff0b7431 */ /* 0x000fe200000001ff */
[----:B------:R-:W-:Y:S01]  /*0260*/  MOV R25, 0x4 ;  /* 0x0000000400197802 */ /* 0x000fe20000000f00 */
[----:B0-----:R-:W2:Y:S01]  /*0270*/  LDG.E R21, desc[UR18][R2.64+-0x10] ;  /* 0xfffff01202157981 */ /* 0x001ea2000c1e1900 */
[C---:B------:R-:W-:Y:S01]  /*0280*/  IMAD.WIDE R22, R14.reuse, R23, UR26 ;  /* 0x0000001a0e167e25 */ /* 0x040fe2000f8e0217 */
[----:B------:R-:W-:Y:S02]  /*0290*/  MOV R8, UR22 ;  /* 0x0000001600087c02 */ /* 0x000fe40008000f00 */
[----:B------:R-:W-:Y:S01]  /*02a0*/  MOV R9, UR23 ;  /* 0x0000001700097c02 */ /* 0x000fe20008000f00 */
[----:B------:R-:W3:Y:S02]  /*02b0*/  LDG.E R19, desc[UR18][R2.64+-0xc] ;  /* 0xfffff41202137981 */ /* 0x000ee4000c1e1900 */
[----:B------:R-:W-:-:S02]  /*02c0*/  IMAD.WIDE R8, R14, 0x4, R8 ;  /* 0x000000040e087825 */ /* 0x000fc400078e0208 */
[----:B------:R-:W2:Y:S01]  /*02d0*/  LDG.E R22, desc[UR18][R22.64] ;  /* 0x0000001216167981 */ /* 0x000ea2000c1e1900 */
[----:B------:R-:W-:Y:S01]  /*02e0*/  MOV R5, 0x4 ;  /* 0x0000000400057802 */ /* 0x000fe20000000f00 */
[C---:B------:R-:W-:Y:S02]  /*02f0*/  IMAD.WIDE R24, R14.reuse, R25, UR6 ;  /* 0x000000060e187e25 */ /* 0x040fe4000f8e0219 */
[----:B------:R0:W3:Y:S02]  /*0300*/  LDG.E R20, desc[UR18][R8.64] ;  /* 0x0000001208147981 */ /* 0x0000e4000c1e1900 */
[----:B------:R-:W-:Y:S02]  /*0310*/  IMAD.WIDE R10, R14, R11, UR8 ;  /* 0x000000080e0a7e25 */ /* 0x000fe4000f8e020b */
[----:B------:R-:W4:Y:S04]  /*0320*/  LDG.E R18, desc[UR18][R24.64] ;  /* 0x0000001218127981 */ /* 0x000f28000c1e1900 */
[----:B------:R-:W4:Y:S01]  /*0330*/  LDG.E R17, desc[UR18][R2.64+-0x8] ;  /* 0xfffff81202117981 */ /* 0x000f22000c1e1900 */
[----:B0-----:R-:W-:-:S02]  /*0340*/  HFMA2 R9, -RZ, RZ, 0, 2.384185791015625e-07 ;  /* 0x00000004ff097431 */ /* 0x001fc400000001ff */
[----:B------:R-:W-:Y:S01]  /*0350*/  IMAD.MOV.U32 R7, RZ, RZ, 0x4 ;  /* 0x00000004ff077424 */ /* 0x000fe200078e00ff */
[----:B------:R0:W5:Y:S01]  /*0360*/  LDG.E R16, desc[UR18][R10.64] ;  /* 0x000000120a107981 */ /* 0x000162000c1e1900 */
[----:B------:R-:W-:-:S03]  /*0370*/  IMAD.WIDE R4, R14, R5, UR10 ;  /* 0x0000000a0e047e25 */ /* 0x000fc6000f8e0205 */
[----:B------:R-:W5:Y:S01]  /*0380*/  LDG.E R15, desc[UR18][R2.64+-0x4] ;  /* 0xfffffc12020f7981 */ /* 0x000f62000c1e1900 */
[C---:B------:R-:W-:Y:S01]  /*0390*/  IMAD.WIDE R6, R14.reuse, R7, UR12 ;  /* 0x0000000c0e067e25 */ /* 0x040fe2000f8e0207 */
[----:B------:R-:W-:Y:S02]  /*03a0*/  MOV R27, 0x4 ;  /* 0x00000004001b7802 */ /* 0x000fe40000000f00 */
[----:B------:R1:W5:Y:S01]  /*03b0*/  LDG.E R4, desc[UR18][R4.64] ;  /* 0x0000001204047981 */ /* 0x000362000c1e1900 */
[----:B------:R-:W-:-:S03]  /*03c0*/  IMAD.WIDE R8, R14, R9, UR14 ;  /* 0x0000000e0e087e25 */ /* 0x000fc6000f8e0209 */
[----:B------:R-:W5:Y:S01]  /*03d0*/  LDG.E R23, desc[UR18][R2.64] ;  /* 0x0000001202177981 */ /* 0x000f62000c1e1900 */
[----:B0-----:R-:W-:-:S03]  /*03e0*/  IMAD.WIDE R10, R14, R27, UR16 ;  /* 0x000000100e0a7e25 */ /* 0x001fc6000f8e021b */
[----:B------:R-:W5:Y:S04]  /*03f0*/  LDG.E R7, desc[UR18][R6.64] ;  /* 0x0000001206077981 */ /* 0x000f68000c1e1900 */
[----:B------:R-:W5:Y:S04]  /*0400*/  LDG.E R24, desc[UR18][R2.64+0x4] ;  /* 0x0000041202187981 */ /* 0x000f68000c1e1900 */
[----:B------:R-:W5:Y:S04]  /*0410*/  LDG.E R8, desc[UR18][R8.64] ;  /* 0x0000001208087981 */ /* 0x000f68000c1e1900 */
[----:B------:R-:W5:Y:S04]  /*0420*/  LDG.E R25, desc[UR18][R2.64+0x8] ;  /* 0x0000081202197981 */ /* 0x000f68000c1e1900 */
[----:B------:R-:W5:Y:S04]  /*0430*/  LDG.E R10, desc[UR18][R10.64] ;  /* 0x000000120a0a7981 */ /* 0x000f68000c1e1900 */
[----:B------:R0:W5:Y:S01]  /*0440*/  LDG.E R27, desc[UR18][R2.64+0xc] ;  /* 0x00000c12021b7981 */ /* 0x000162000c1e1900 */
[----:B------:R-:W-:-:S04]  /*0450*/  UIADD3 UR5, UPT, UPT, UR5, 0x8, URZ ;  /* 0x0000000805057890 */ /* 0x000fc8000fffe0ff */
[----:B------:R-:W-:Y:S01]  /*0460*/  UISETP.NE.AND UP0, UPT, UR5, URZ, UPT ;  /* 0x000000ff0500728c */ /* 0x000fe2000bf05270 */
[----:B-1----:R-:W-:Y:S02]  /*0470*/  MOV R5, UR20 ;  /* 0x0000001400057c02 */ /* 0x002fe40008000f00 */
[----:B0-----:R-:W-:Y:S02]  /*0480*/  IADD3 R2, P0, PT, R2, 0x20, RZ ;  /* 0x0000002002027810 */ /* 0x001fe40007f1e0ff */
[----:B------:R-:W-:Y:S02]  /*0490*/  LEA R14, R5, R14, 0x3 ;  /* 0x0000000e050e7211 */ /* 0x000fe400078e18ff */
[----:B------:R-:W-:Y:S01]  /*04a0*/  IADD3.X R3, PT, PT, RZ, R3, RZ, P0, !PT ;  /* 0x00000003ff037210 */ /* 0x000fe200007fe4ff */
[----:B--2---:R-:W-:-:S04]  /*04b0*/  IMAD R21, R21, R22, R12 ;  /* 0x0000001615157224 */ /* 0x004fc800078e020c */
[----:B---3--:R-:W-:-:S04]  /*04c0*/  IMAD R19, R19, R20, R21 ;  /* 0x0000001413137224 */ /* 0x008fc800078e0215 */
[----:B----4-:R-:W-:-:S04]  /*04d0*/  IMAD R17, R17, R18, R19 ;  /* 0x0000001211117224 */ /* 0x010fc800078e0213 */
[----:B-----5:R-:W-:-:S04]  /*04e0*/  IMAD R15, R15, R16, R17 ;  /* 0x000000100f0f7224 */ /* 0x020fc800078e0211 */
[----:B------:R-:W-:-:S04]  /*04f0*/  IMAD R4, R23, R4, R15 ;  /* 0x0000000417047224 */ /* 0x000fc800078e020f */
[----:B------:R-:W-:-:S04]  /*0500*/  IMAD R4, R24, R7, R4 ;  /* 0x0000000718047224 */ /* 0x000fc800078e0204 */
[----:B------:R-:W-:-:S04]  /*0510*/  IMAD R4, R25, R8, R4 ;  /* 0x0000000819047224 */ /* 0x000fc800078e0204 */
[----:B------:R-:W-:Y:S01]  /*0520*/  IMAD R12, R27, R10, R4 ;  /* 0x0000000a1b0c7224 */ /* 0x000fe200078e0204 */
[----:B------:R-:W-:Y:S06]  /*0530*/  BRA.U UP0, `(.L_x_1) ;  /* 0xfffffffd003c7547 */ /* 0x000fec000b83ffff */
.L_x_0:
[----:B------:R-:W-:-:S04]  /*0540*/  ULOP3.LUT UR6, UR20, 0x7, URZ, 0xc0, !UPT ;  /* 0x0000000714067892 */ /* 0x000fc8000f8ec0ff */
[----:B------:R-:W-:-:S09]  /*0550*/  UISETP.NE.AND UP0, UPT, UR6, URZ, UPT ;  /* 0x000000ff0600728c */ /* 0x000fd2000bf05270 */
[----:B------:R-:W-:Y:S05]  /*0560*/  BRA.U !UP0, `(.L_x_2) ;  /* 0x0000000508387547 */ /* 0x000fea000b800000 */
[----:B------:R-:W-:Y:S02]  /*0570*/  UISETP.GE.U32.AND UP0, UPT, UR6, 0x4, UPT ;  /* 0x000000040600788c */ /* 0x000fe4000bf06070 */
[----:B------:R-:W-:-:S04]  /*0580*/  ULOP3.LUT UR5, UR20, 0x3, URZ, 0xc0, !UPT ;  /* 0x0000000314057892 */ /* 0x000fc8000f8ec0ff */
[----:B------:R-:W-:-:S03]  /*0590*/  UISETP.NE.AND UP1, UPT, UR5, URZ, UPT ;  /* 0x000000ff0500728c */ /* 0x000fc6000bf25270 */
[----:B------:R-:W-:Y:S08]  /*05a0*/  BRA.U !UP0, `(.L_x_3) ;  /* 0x00000001087c7547 */ /* 0x000ff0000b800000 */
[----:B------:R-:W1:Y:S01]  /*05b0*/  LDC.64 R6, c[0x0][0x388] ;  /* 0x0000e200ff067b82 */ /* 0x000e620000000a00 */
[----:B------:R-:W2:Y:S01]  /*05c0*/  LDCU.64 UR6, c[0x0][0x380] ;  /* 0x00007000ff0677ac */ /* 0x000ea20008000a00 */
[----:B------:R-:W-:Y:S01]  /*05d0*/  IMAD.U32 R9, RZ, RZ, UR4 ;  /* 0x00000004ff097e24 */ /* 0x000fe2000f8e00ff */
[C---:B------:R-:W-:Y:S02]  /*05e0*/  IADD3 R3, PT, PT, R13.reuse, UR4, RZ ;  /* 0x000000040d037c10 */ /* 0x040fe4000fffe0ff */
[----:B------:R-:W-:Y:S01]  /*05f0*/  IADD3 R10, P0, PT, R13, UR4, RZ ;  /* 0x000000040d0a7c10 */ /* 0x000fe2000ff1e0ff */
[----:B------:R-:W-:Y:S01]  /*0600*/  IMAD R9, R9, UR20, R0 ;  /* 0x0000001409097c24 */ /* 0x000fe2000f8e0200 */
[----:B------:R-:W-:Y:S01]  /*0610*/  MOV R11, UR20 ;  /* 0x00000014000b7c02 */ /* 0x000fe20008000f00 */
[----:B------:R-:W3:Y:S01]  /*0620*/  LDC.64 R4, c[0x0][0x380] ;  /* 0x0000e000ff047b82 */ /* 0x000ee20000000a00 */
[----:B------:R-:W-:Y:S01]  /*0630*/  MOV R15, UR20 ;  /* 0x00000014000f7c02 */ /* 0x000fe20008000f00 */
[----:B-1----:R-:W-:Y:S01]  /*0640*/  IMAD.WIDE R6, R9, 0x4, R6 ;  /* 0x0000000409067825 */ /* 0x002fe200078e0206 */
[----:B------:R-:W-:-:S05]  /*0650*/  MOV R9, UR20 ;  /* 0x0000001400097c02 */ /* 0x000fca0008000f00 */
[----:B------:R-:W-:Y:S02]  /*0660*/  IMAD.WIDE R8, R9, 0x4, R6 ;  /* 0x0000000409087825 */ /* 0x000fe400078e0206 */
[----:B0-----:R-:W4:Y:S02]  /*0670*/  LDG.E R6, desc[UR18][R6.64] ;  /* 0x0000001206067981 */ /* 0x001f24000c1e1900 */
[----:B---3--:R-:W-:Y:S01]  /*0680*/  IMAD.WIDE.U32 R4, R3, 0x4, R4 ;  /* 0x0000000403047825 */ /* 0x008fe200078e0004 */
[----:B------:R-:W-:Y:S01]  /*0690*/  IADD3.X R3, PT, PT, RZ, RZ, RZ, P0, !PT ;  /* 0x000000ffff037210 */ /* 0x000fe200007fe4ff */
[----:B------:R-:W3:Y:S01]  /*06a0*/  LDG.E R17, desc[UR18][R8.64] ;  /* 0x0000001208117981 */ /* 0x000ee2000c1e1900 */
[----:B--2---:R-:W-:-:S03]  /*06b0*/  LEA R2, P0, R10, UR6, 0x2 ;  /* 0x000000060a027c11 */ /* 0x004fc6000f8010ff */
[----:B------:R-:W4:Y:S01]  /*06c0*/  LDG.E R5, desc[UR18][R4.64] ;  /* 0x0000001204057981 */ /* 0x000f22000c1e1900 */
[----:B------:R-:W-:Y:S01]  /*06d0*/  LEA.HI.X R3, R10, UR7, R3, 0x2, P0 ;  /* 0x000000070a037c11 */ /* 0x000fe200080f1403 */
[----:B------:R-:W-:-:S04]  /*06e0*/  IMAD.WIDE R10, R11, 0x4, R8 ;  /* 0x000000040b0a7825 */ /* 0x000fc800078e0208 */
[----:B------:R-:W3:Y:S01]  /*06f0*/  LDG.E R16, desc[UR18][R2.64+0x4] ;  /* 0x0000041202107981 */ /* 0x000ee2000c1e1900 */
[----:B------:R-:W-:-:S03]  /*0700*/  IMAD.WIDE R14, R15, 0x4, R10 ;  /* 0x000000040f0e7825 */ /* 0x000fc600078e020a */
[----:B------:R-:W2:Y:S04]  /*0710*/  LDG.E R19, desc[UR18][R10.64] ;  /* 0x000000120a137981 */ /* 0x000ea8000c1e1900 */
[----:B------:R-:W2:Y:S04]  /*0720*/  LDG.E R18, desc[UR18][R2.64+0x8] ;  /* 0x0000081202127981 */ /* 0x000ea8000c1e1900 */
[----:B------:R-:W5:Y:S04]  /*0730*/  LDG.E R20, desc[UR18][R2.64+0xc] ;  /* 0x00000c1202147981 */ /* 0x000f68000c1e1900 */
[----:B------:R-:W5:Y:S01]  /*0740*/  LDG.E R14, desc[UR18][R14.64] ;  /* 0x000000120e0e7981 */ /* 0x000f62000c1e1900 */
[----:B------:R-:W-:Y:S01]  /*0750*/  UIADD3 UR4, UPT, UPT, UR4, 0x4, URZ ;  /* 0x0000000404047890 */ /* 0x000fe2000fffe0ff */
[----:B----4-:R-:W-:-:S04]  /*0760*/  IMAD R5, R5, R6, R12 ;  /* 0x0000000605057224 */ /* 0x010fc800078e020c */
[----:B---3--:R-:W-:-:S04]  /*0770*/  IMAD R5, R16, R17, R5 ;  /* 0x0000001110057224 */ /* 0x008fc800078e0205 */
[----:B--2---:R-:W-:-:S04]  /*0780*/  IMAD R5, R18, R19, R5 ;  /* 0x0000001312057224 */ /* 0x004fc800078e0205 */
[----:B-----5:R-:W-:-:S07]  /*0790*/  IMAD R12, R20, R14, R5 ;  /* 0x0000000e140c7224 */ /* 0x020fce00078e0205 */
.L_x_3:
[----:B------:R-:W-:Y:S05]  /*07a0*/  BRA.U !UP1, `(.L_x_2) ;  /* 0x0000000109a87547 */ /* 0x000fea000b800000 */
[----:B------:R-:W-:Y:S01]  /*07b0*/  UISETP.NE.AND UP0, UPT, UR5, 0x1, UPT ;  /* 0x000000010500788c */ /* 0x000fe2000bf05270 */
[----:B------:R-:W-:Y:S01]  /*07c0*/  MOV R7, UR4 ;  /* 0x0000000400077c02 */ /* 0x000fe20008000f00 */
[----:B------:R-:W-:Y:S02]  /*07d0*/  ULOP3.LUT UR5, UR20, 0x1, URZ, 0xc0, !UPT ;  /* 0x0000000114057892 */ /* 0x000fe4000f8ec0ff */
[----:B------:R-:W-:Y:S02]  /*07e0*/  MOV R15, UR20 ;  /* 0x00000014000f7c02 */ /* 0x000fe40008000f00 */
[----:B------:R-:W-:Y:S01]  /*07f0*/  UISETP.NE.U32.AND UP1, UPT, UR5, 0x1, UPT ;  /* 0x000000010500788c */ /* 0x000fe2000bf25070 */
[----:B------:R-:W-:-:S04]  /*0800*/  PLOP3.LUT P1, PT, PT, PT, UP0, 0x80, 0x8 ;  /* 0x000000000008781c */ /* 0x000fc80003f2f008 */
[----:B------:R-:W1:Y:S01]  /*0810*/  @UP0 LDCU.128 UR8, c[0x0][0x380] ;  /* 0x00007000ff0807ac */ /* 0x000e620008000c00 */
[----:B------:R-:W-:Y:S01]  /*0820*/  PLOP3.LUT P0, PT, PT, PT, UP1, 0x80, 0x8 ;  /* 0x000000000008781c */ /* 0x000fe20003f0f018 */
[----:B------:R-:W2:Y:S04]  /*0830*/  @UP0 LDCU.64 UR6, c[0x0][0x380] ;  /* 0x00007000ff0607ac */ /* 0x000ea80008000a00 */
[----:B------:R-:W3:Y:S03]  /*0840*/  @!UP1 LDCU.128 UR12, c[0x0][0x380] ;  /* 0x00007000ff0c97ac */ /* 0x000ee60008000c00 */
[C---:B------:R-:W-:Y:S02]  /*0850*/  @P1 IADD3 R3, PT, PT, R13.reuse, UR4, RZ ;  /* 0x000000040d031c10 */ /* 0x040fe4000fffe0ff */
[----:B------:R-:W-:Y:S01]  /*0860*/  @P1 IADD3 R6, P2, PT, R13, UR4, RZ ;  /* 0x000000040d061c10 */ /* 0x000fe2000ff5e0ff */
[----:B------:R-:W-:Y:S01]  /*0870*/  @UP0 UIADD3 UR4, UPT, UPT, UR4, 0x2, URZ ;  /* 0x0000000204040890 */ /* 0x000fe2000fffe0ff */
[----:B-1----:R-:W-:Y:S01]  /*0880*/  MOV R11, UR9 ;  /* 0x00000009000b7c02 */ /* 0x002fe20008000f00 */
[----:B------:R-:W-:Y:S01]  /*0890*/  IMAD.U32 R10, RZ, RZ, UR8 ;  /* 0x00000008ff0a7e24 */ /* 0x000fe2000f8e00ff */
[----:B------:R-:W-:-:S02]  /*08a0*/  MOV R4, UR10 ;  /* 0x0000000a00047c02 */ /* 0x000fc40008000f00 */
[----:B------:R-:W-:Y:S01]  /*08b0*/  MOV R5, UR11 ;  /* 0x0000000b00057c02 */ /* 0x000fe20008000f00 */
[----:B------:R-:W-:-:S04]  /*08c0*/  @P1 IMAD.WIDE.U32 R10, R3, 0x4, R10 ;  /* 0x00000004030a1825 */ /* 0x000fc800078e000a */
[----:B------:R-:W-:Y:S01]  /*08d0*/  @P1 IMAD R3, R7, UR20, R0 ;  /* 0x0000001407031c24 */ /* 0x000fe2000f8e0200 */
[----:B------:R-:W-:Y:S01]  /*08e0*/  @P1 IADD3.X R7, PT, PT, RZ, RZ, RZ, P2, !PT ;  /* 0x000000ffff071210 */ /* 0x000fe200017fe4ff */
[----:B------:R-:W-:Y:S01]  /*08f0*/  IMAD.U32 R19, RZ, RZ, UR4 ;  /* 0x00000004ff137e24 */ /* 0x000fe2000f8e00ff */
[C---:B--2---:R-:W-:Y:S01]  /*0900*/  @P1 LEA R2, P2, R6.reuse, UR6, 0x2 ;  /* 0x0000000606021c11 */ /* 0x044fe2000f8410ff */
[----:B------:R-:W-:Y:S01]  /*0910*/  @P1 IMAD.WIDE R4, R3, 0x4, R4 ;  /* 0x0000000403041825 */ /* 0x000fe200078e0204 */
[----:B------:R-:W-:Y:S01]  /*0920*/  @!P0 IADD3 R17, PT, PT, R13, UR4, RZ ;  /* 0x000000040d118c10 */ /* 0x000fe2000fffe0ff */
[----:B0-----:R-:W2:Y:S01]  /*0930*/  @P1 LDG.E R11, desc[UR18][R10.64] ;  /* 0x000000120a0b1981 */ /* 0x001ea2000c1e1900 */
[----:B------:R-:W-:Y:S01]  /*0940*/  @P1 LEA.HI.X R3, R6, UR7, R7, 0x2, P2 ;  /* 0x0000000706031c11 */ /* 0x000fe200090f1407 */
[----:B------:R-:W-:Y:S01]  /*0950*/  @!P0 IMAD R19, R19, UR20, R0 ;  /* 0x0000001413138c24 */ /* 0x000fe2000f8e0200 */
[----:B---3--:R-:W-:Y:S01]  /*0960*/  MOV R6, UR12 ;  /* 0x0000000c00067c02 */ /* 0x008fe20008000f00 */
[----:B------:R-:W-:Y:S01]  /*0970*/  @P1 IMAD.WIDE R14, R15, 0x4, R4 ;  /* 0x000000040f0e1825 */ /* 0x000fe200078e0204 */
[----:B------:R-:W-:Y:S01]  /*0980*/  MOV R7, UR13 ;  /* 0x0000000d00077c02 */ /* 0x000fe20008000f00 */
[----:B------:R-:W2:Y:S01]  /*0990*/  @P1 LDG.E R4, desc[UR18][R4.64] ;  /* 0x0000001204041981 */ /* 0x000ea2000c1e1900 */
[----:B------:R-:W-:-:S02]  /*09a0*/  MOV R8, UR14 ;  /* 0x0000000e00087c02 */ /* 0x000fc40008000f00 */
[----:B------:R-:W-:Y:S01]  /*09b0*/  MOV R9, UR15 ;  /* 0x0000000f00097c02 */ /* 0x000fe20008000f00 */
[----:B------:R-:W-:Y:S01]  /*09c0*/  @!P0 IMAD.WIDE.U32 R6, R17, 0x4, R6 ;  /* 0x0000000411068825 */ /* 0x000fe200078e0006 */
[----:B------:R-:W3:Y:S03]  /*09d0*/  @P1 LDG.E R14, desc[UR18][R14.64] ;  /* 0x000000120e0e1981 */ /* 0x000ee6000c1e1900 */
[----:B------:R-:W-:Y:S01]  /*09e0*/  @!P0 IMAD.WIDE R8, R19, 0x4, R8 ;  /* 0x0000000413088825 */ /* 0x000fe200078e0208 */
[----:B------:R-:W3:Y:S04]  /*09f0*/  @P1 LDG.E R2, desc[UR18][R2.64+0x4] ;  /* 0x0000041202021981 */ /* 0x000ee8000c1e1900 */
[----:B------:R-:W4:Y:S04]  /*0a00*/  @!P0 LDG.E R7, desc[UR18][R6.64] ;  /* 0x0000001206078981 */ /* 0x000f28000c1e1900 */
[----:B------:R-:W4:Y:S01]  /*0a10*/  @!P0 LDG.E R8, desc[UR18][R8.64] ;  /* 0x0000001208088981 */ /* 0x000f22000c1e1900 */
[----:B--2---:R-:W-:-:S04]  /*0a20*/  @P1 IMAD R11, R11, R4, R12 ;  /* 0x000000040b0b1224 */ /* 0x004fc800078e020c */
[----:B---3--:R-:W-:-:S04]  /*0a30*/  @P1 IMAD R12, R2, R14, R11 ;  /* 0x0000000e020c1224 */ /* 0x008fc800078e020b */
[----:B----4-:R-:W-:-:S07]  /*0a40*/  @!P0 IMAD R12, R7, R8, R12 ;  /* 0x00000008070c8224 */ /* 0x010fce00078e020c */
.L_x_2:
[----:B------:R-:W1:Y:S01]  /*0a50*/  LDC.64 R2, c[0x0][0x390] ;  /* 0x0000e400ff027b82 */ /* 0x000e620000000a00 */
[----:B------:R-:W-:-:S05]  /*0a60*/  IADD3 R13, PT, PT, R0, R13, RZ ;  /* 0x0000000d000d7210 */ /* 0x000fca0007ffe0ff */
[----:B-1----:R-:W-:-:S05]  /*0a70*/  IMAD.WIDE R2, R13, 0x4, R2 ;  /* 0x000000040d027825 */ /* 0x002fca00078e0202 */
[----:B0-----:R-:W-:Y:S01]  /*0a80*/  STG.E desc[UR18][R2.64], R12 ;  /* 0x0000000c02007986 */ /* 0x001fe2000c101912 */
[----:B------:R-:W-:Y:S05]  /*0a90*/  EXIT ;  /* 0x000000000000794d */ /* 0x000fea0003800000 */
.L_x_4:
[----:B------:R-:W-:-:S00]  /*0aa0*/  BRA `(.L_x_4) ;  /* 0xfffffffc00fc7947 */ /* 0x000fc0000383ffff */
[----:B------:R-:W-:-:S00]  /*0ab0*/  NOP ;  /* 0x0000000000007918 */ /* 0x000fc00000000000 */
        /* <DEDUP_REMOVED lines=12> */
.L_x_6:


//--------------------- .text._Z14add_matrix_gpuPiS_S_i --------------------------
	.section	.text._Z14add_matrix_gpuPiS_S_i,"ax",@progbits
	.align	128
        .global         _Z14add_matrix_gpuPiS_S_i
        .type           _Z14add_matrix_gpuPiS_S_i,@function
        .size           _Z14add_matrix_gpuPiS_S_i,(.L_x_7 - _Z14add_matrix_gpuPiS_S_i)
        .other          _Z14add_matrix_gpuPiS_S_i,@"STO_CUDA_ENTRY STV_DEFAULT"
_Z14add_matrix_gpuPiS_S_i:
.text._Z14add_matrix_gpuPiS_S_i:
[----:B------:R-:W-:Y:S01]  /*0000*/  LDC R1, c[0x0][0x37c] ;  /* 0x0000df00ff017b82 */ /* 0x000fe20000000800 */
[----:B------:R-:W0:Y:S07]  /*0010*/  S2R R3, SR_TID.X ;  /* 0x0000000000037919 */ /* 0x000e2e0000002100 */
[----:B------:R-:W0:Y:S01]  /*0020*/  S2UR UR4, SR_CTAID.X ;  /* 0x00000000000479c3 */ /* 0x000e220000002500 */
[----:B------:R-:W1:Y:S01]  /*0030*/  LDCU UR6, c[0x0][0x398] ;  /* 0x00007300ff0677ac */ /* 0x000e620008000800 */
[----:B------:R-:W2:Y:S06]  /*0040*/  S2R R5, SR_TID.Y ;  /* 0x0000000000057919 */ /* 0x000eac0000002200 */
[----:B------:R-:W0:Y:S08]  /*0050*/  LDC R0, c[0x0][0x360] ;  /* 0x0000d800ff007b82 */ /* 0x000e300000000800 */
[----:B------:R-:W2:Y:S08]  /*0060*/  S2UR UR5, SR_CTAID.Y ;  /* 0x00000000000579c3 */ /* 0x000eb00000002600 */
[----:B------:R-:W2:Y:S01]  /*0070*/  LDC R2, c[0x0][0x364] ;  /* 0x0000d900ff027b82 */ /* 0x000ea20000000800 */
[----:B0-----:R-:W-:-:S02]  /*0080*/  IMAD R0, R0, UR4, R3 ;  /* 0x0000000400007c24 */ /* 0x001fc4000f8e0203 */
[----:B--2---:R-:W-:-:S04]  /*0090*/  IMAD R3, R2, UR5, R5 ;  /* 0x0000000502037c24 */ /* 0x004fc8000f8e0205 */
[C---:B-1----:R-:W-:Y:S01]  /*00a0*/  IMAD R9, R0.reuse, UR6, R3 ;  /* 0x0000000600097c24 */ /* 0x042fe2000f8e0203 */
[----:B------:R-:W-:-:S04]  /*00b0*/  VIMNMX R2, PT, PT, R0, R3, !PT ;  /* 0x0000000300027248 */ /* 0x000fc80007fe0100 */
[----:B------:R-:W-:-:S13]  /*00c0*/  ISETP.GE.AND P0, PT, R2, UR6, PT ;  /* 0x0000000602007c0c */ /* 0x000fda000bf06270 */
[----:B------:R-:W-:Y:S05]  /*00d0*/  @P0 EXIT ;  /* 0x000000000000094d */ /* 0x000fea0003800000 */
[----:B------:R-:W0:Y:S01]  /*00e0*/  LDC.64 R2, c[0x0][0x380] ;  /* 0x0000e000ff027b82 */ /* 0x000e220000000a00 */
[----:B------:R-:W1:Y:S07]  /*00f0*/  LDCU.64 UR4, c[0x0][0x358] ;  /* 0x00006b00ff0477ac */ /* 0x000e6e0008000a00 */
[----:B------:R-:W2:Y:S08]  /*0100*/  LDC.64 R4, c[0x0][0x388] ;  /* 0x0000e200ff047b82 */ /* 0x000eb00000000a00 */
[----:B------:R-:W3:Y:S01]  /*0110*/  LDC.64 R6, c[0x0][0x390] ;  /* 0x0000e400ff067b82 */ /* 0x000ee20000000a00 */
[----:B0-----:R-:W-:-:S06]  /*0120*/  IMAD.WIDE R2, R9, 0x4, R2 ;  /* 0x0000000409027825 */ /* 0x001fcc00078e0202 */
[----:B-1----:R-:W4:Y:S01]  /*0130*/  LDG.E R2, desc[UR4][R2.64] ;  /* 0x0000000402027981 */ /* 0x002f22000c1e1900 */
[----:B--2---:R-:W-:-:S06]  /*0140*/  IMAD.WIDE R4, R9, 0x4, R4 ;  /* 0x0000000409047825 */ /* 0x004fcc00078e0204 */
[----:B------:R-:W4:Y:S01]  /*0150*/  LDG.E R5, desc[UR4][R4.64] ;  /* 0x0000000404057981 */ /* 0x000f22000c1e1900 */
[----:B---3--:R-:W-:Y:S01]  /*0160*/  IMAD.WIDE R6, R9, 0x4, R6 ;  /* 0x0000000409067825 */ /* 0x008fe200078e0206 */
[----:B----4-:R-:W-:-:S05]  /*0170*/  IADD3 R9, PT, PT, R2, R5, RZ ;  /* 0x0000000502097210 */ /* 0x010fca0007ffe0ff */
[----:B------:R-:W-:Y:S01]  /*0180*/  STG.E desc[UR4][R6.64], R9 ;  /* 0x0000000906007986 */ /* 0x000fe2000c101904 */
[----:B------:R-:W-:Y:S05]  /*0190*/  EXIT ;  /* 0x000000000000794d */ /* 0x000fea0003800000 */
.L_x_5:
        /* <DEDUP_REMOVED lines=14> */
.L_x_7:


//--------------------- .nv.shared.reserved.0     --------------------------
	.section	.nv.shared.reserved.0,"aw",@nobits
	.weak		__nv_reservedSMEM_offset_0_alias
	.size		__nv_reservedSMEM_offset_0_alias, 0, 64
	.other		__nv_reservedSMEM_offset_0_alias,@"STO_CUDA_RESERVED_SHARED STV_DEFAULT"
__nv_reservedSMEM_offset_0_alias:
	.zero		0
	.zero		64


//--------------------- .nv.constant0._Z15matrixMulKernelPiS_S_i --------------------------
	.section	.nv.constant0._Z15matrixMulKernelPiS_S_i,"a",@progbits
	.sectionflags	@""
	.align	4
.nv.constant0._Z15matrixMulKernelPiS_S_i:
	.zero		924


//--------------------- .nv.constant0._Z14add_matrix_gpuPiS_S_i --------------------------
	.section	.nv.constant0._Z14add_matrix_gpuPiS_S_i,"a",@progbits
	.sectionflags	@""
	.align	4
.nv.constant0._Z14add_matrix_gpuPiS_S_i:
	.zero		924


//--------------------- SYMBOLS --------------------------

	.type		.nv.reservedSmem.offset0,@object
	.size		.nv.reservedSmem.offset0,0x4
